//
// Generated by NVIDIA NVVM Compiler
//
// Compiler Build ID: CL-36424714
// Cuda compilation tools, release 13.0, V13.0.88
// Based on NVVM 20.0.0
//

.version 9.0
.target sm_100
.address_size 64

	// .globl	_Z24find_minimum_fixed_pointPKim
.global .align 4 .u32 global_min;

.visible .entry _Z24find_minimum_fixed_pointPKim(
	.param .u64 .ptr .align 1 _Z24find_minimum_fixed_pointPKim_param_0,
	.param .u64 _Z24find_minimum_fixed_pointPKim_param_1
)
{
	.reg .pred 	%p<3>;
	.reg .b32 	%r<7>;
	.reg .b64 	%rd<7>;

	ld.param.u64 	%rd2, [_Z24find_minimum_fixed_pointPKim_param_0];
	ld.param.u64 	%rd3, [_Z24find_minimum_fixed_pointPKim_param_1];
	mov.u32 	%r2, %tid.x;
	mov.u32 	%r3, %ctaid.x;
	mov.u32 	%r4, %ntid.x;
	mad.lo.s32 	%r5, %r3, %r4, %r2;
	cvt.s64.s32 	%rd1, %r5;
	setp.le.u64 	%p1, %rd3, %rd1;
	@%p1 bra 	$L__BB0_3;
	cvta.to.global.u64 	%rd4, %rd2;
	shl.b64 	%rd5, %rd1, 2;
	add.s64 	%rd6, %rd4, %rd5;
	ld.global.u32 	%r1, [%rd6];
	ld.global.u32 	%r6, [global_min];
	setp.ge.s32 	%p2, %r1, %r6;
	@%p2 bra 	$L__BB0_3;
	st.global.u32 	[global_min], %r1;
$L__BB0_3:
	ret;

}


// ===== COMPILED SASS (sm_100) =====

	.target	sm_100

	.elftype	@"ET_EXEC"


//--------------------- .note.nv.tkinfo           --------------------------
	.section	.note.nv.tkinfo,"",@"SHT_NOTE"
	.sectionflags	@"SHF_NOTE_NV_TKINFO"
	.tkinfo
        /*0018*/ 	.word	0x00000002
        /*0030*/ 	.string	""
        /*0030*/ 	.string	"ptxas"
        /*0030*/ 	.string	"Cuda compilation tools, release 13.0, V13.0.88"
        /*0030*/ 	.string	"Build cuda_13.0.r13.0/compiler.36424714_0"
        /*0030*/ 	.string	"-arch sm_100 -m 64 "



//--------------------- .note.nv.cuinfo           --------------------------
	.section	.note.nv.cuinfo,"",@"SHT_NOTE"
	.sectionflags	@"SHF_NOTE_NV_CUINFO"
        /*0018*/ 	.short	0x0002
        /*001a*/ 	.short	0x0064
        /*001c*/ 	.short	0x0082
	.zero		2


//--------------------- .nv.info                  --------------------------
	.section	.nv.info,"",@"SHT_CUDA_INFO"
	.align	4


	//----- nvinfo : EIATTR_REGCOUNT
	.align		4
        /*0000*/ 	.byte	0x04, 0x2f
        /*0002*/ 	.short	(.L_2 - .L_1)
	.align		4
.L_1:
        /*0004*/ 	.word	index@(_Z24find_minimum_fixed_pointPKim)
        /*0008*/ 	.word	0x00000008


	//----- nvinfo : EIATTR_FRAME_SIZE
	.align		4
.L_2:
        /*000c*/ 	.byte	0x04, 0x11
        /*000e*/ 	.short	(.L_4 - .L_3)
	.align		4
.L_3:
        /*0010*/ 	.word	index@(_Z24find_minimum_fixed_pointPKim)
        /*0014*/ 	.word	0x00000000


	//----- nvinfo : EIATTR_MIN_STACK_SIZE
	.align		4
.L_4:
        /*0018*/ 	.byte	0x04, 0x12
        /*001a*/ 	.short	(.L_6 - .L_5)
	.align		4
.L_5:
        /*001c*/ 	.word	index@(_Z24find_minimum_fixed_pointPKim)
        /*0020*/ 	.word	0x00000000
.L_6:


//--------------------- .nv.compat                --------------------------
	.section	.nv.compat,"",@"SHT_CUDA_COMPAT_INFO"
	.align	4
        /*0000*/ 	.byte	0x02, 0x09, 0x00, 0x00, 0x02, 0x02, 0x01, 0x00, 0x02, 0x05, 0x05, 0x00, 0x03, 0x07, 0x01, 0x01
        /*0010*/ 	.byte	0x02, 0x03, 0x00, 0x00, 0x02, 0x06, 0x01, 0x00, 0x04, 0x0b, 0x08, 0x00, 0x09, 0x00, 0x00, 0x00
        /*0020*/ 	.byte	0x00, 0x00, 0x00, 0x00


//--------------------- .nv.info._Z24find_minimum_fixed_pointPKim --------------------------
	.section	.nv.info._Z24find_minimum_fixed_pointPKim,"",@"SHT_CUDA_INFO"
	.sectionflags	@""
	.align	4


	//----- nvinfo : EIATTR_CUDA_API_VERSION
	.align		4
        /*0000*/ 	.byte	0x04, 0x37
        /*0002*/ 	.short	(.L_8 - .L_7)
.L_7:
        /*0004*/ 	.word	0x00000082


	//----- nvinfo : EIATTR_KPARAM_INFO
	.align		4
.L_8:
        /*0008*/ 	.byte	0x04, 0x17
        /*000a*/ 	.short	(.L_10 - .L_9)
.L_9:
        /*000c*/ 	.word	0x00000000
        /*0010*/ 	.short	0x0001
        /*0012*/ 	.short	0x0008
        /*0014*/ 	.byte	0x00, 0xf0, 0x21, 0x00


	//----- nvinfo : EIATTR_KPARAM_INFO
	.align		4
.L_10:
        /*0018*/ 	.byte	0x04, 0x17
        /*001a*/ 	.short	(.L_12 - .L_11)
.L_11:
        /*001c*/ 	.word	0x00000000
        /*0020*/ 	.short	0x0000
        /*0022*/ 	.short	0x0000
        /*0024*/ 	.byte	0x00, 0xf5, 0x21, 0x00


	//----- nvinfo : EIATTR_SPARSE_MMA_MASK
	.align		4
.L_12:
        /*0028*/ 	.byte	0x03, 0x50
        /*002a*/ 	.short	0x0000


	//----- nvinfo : EIATTR_MAXREG_COUNT
	.align		4
        /*002c*/ 	.byte	0x03, 0x1b
        /*002e*/ 	.short	0x00ff


	//----- nvinfo : EIATTR_MERCURY_ISA_VERSION
	.align		4
        /*0030*/ 	.byte	0x03, 0x5f
        /*0032*/ 	.short	0x0101


	//----- nvinfo : EIATTR_VRC_CTA_INIT_COUNT
	.align		4
        /*0034*/ 	.byte	0x02, 0x4a
	.zero		1
	.zero		1


	//----- nvinfo : EIATTR_EXIT_INSTR_OFFSETS
	.align		4
        /*0038*/ 	.byte	0x04, 0x1c
        /*003a*/ 	.short	(.L_14 - .L_13)


	//   ....[0]....
.L_13:
        /*003c*/ 	.word	0x00000090


	//   ....[1]....
        /*0040*/ 	.word	0x00000120


	//   ....[2]....
        /*0044*/ 	.word	0x00000140


	//----- nvinfo : EIATTR_CBANK_PARAM_SIZE
	.align		4
.L_14:
        /*0048*/ 	.byte	0x03, 0x19
        /*004a*/ 	.short	0x0010


	//----- nvinfo : EIATTR_PARAM_CBANK
	.align		4
        /*004c*/ 	.byte	0x04, 0x0a
        /*004e*/ 	.short	(.L_16 - .L_15)
	.align		4
.L_15:
        /*0050*/ 	.word	index@(.nv.constant0._Z24find_minimum_fixed_pointPKim)
        /*0054*/ 	.short	0x0380
        /*0056*/ 	.short	0x0010


	//----- nvinfo : EIATTR_SW_WAR
	.align		4
.L_16:
        /*0058*/ 	.byte	0x04, 0x36
        /*005a*/ 	.short	(.L_18 - .L_17)
.L_17:
        /*005c*/ 	.word	0x00000008
.L_18:


//--------------------- .nv.callgraph             --------------------------
	.section	.nv.callgraph,"",@"SHT_CUDA_CALLGRAPH"
	.align	4
	.sectionentsize	8
	.align		4
        /*0000*/ 	.word	0x00000000
	.align		4
        /*0004*/ 	.word	0xffffffff
	.align		4
        /*0008*/ 	.word	0x00000000
	.align		4
        /*000c*/ 	.word	0xfffffffe
	.align		4
        /*0010*/ 	.word	0x00000000
	.align		4
        /*0014*/ 	.word	0xfffffffd
	.align		4
        /*0018*/ 	.word	0x00000000
	.align		4
        /*001c*/ 	.word	0xfffffffc


//--------------------- .nv.constant4             --------------------------
	.section	.nv.constant4,"a",@progbits
	.align	8
	.align		8
.nv.constant4:
        /*0000*/ 	.dword	global_min


//--------------------- .text._Z24find_minimum_fixed_pointPKim --------------------------
	.section	.text._Z24find_minimum_fixed_pointPKim,"ax",@progbits
	.align	128
        .global         _Z24find_minimum_fixed_pointPKim
        .type           _Z24find_minimum_fixed_pointPKim,@function
        .size           _Z24find_minimum_fixed_pointPKim,(.L_x_1 - _Z24find_minimum_fixed_pointPKim)
        .other          _Z24find_minimum_fixed_pointPKim,@"STO_CUDA_ENTRY STV_DEFAULT"
_Z24find_minimum_fixed_pointPKim:
.text._Z24find_minimum_fixed_pointPKim:
[----:B------:R-:W-:Y:S01]  /*0000*/  LDC R1, c[0x0][0x37c] ;  /* 0x0000df00ff017b82 */ /* 0x000fe20000000800 */
[----:B------:R-:W0:Y:S07]  /*0010*/  S2R R0, SR_TID.X ;  /* 0x0000000000007919 */ /* 0x000e2e0000002100 */
[----:B------:R-:W0:Y:S01]  /*0020*/  S2UR UR4, SR_CTAID.X ;  /* 0x00000000000479c3 */ /* 0x000e220000002500 */
[----:B------:R-:W1:Y:S07]  /*0030*/  LDCU.64 UR6, c[0x0][0x388] ;  /* 0x00007100ff0677ac */ /* 0x000e6e0008000a00 */
[----:B------:R-:W0:Y:S02]  /*0040*/  LDC R3, c[0x0][0x360] ;  /* 0x0000d800ff037b82 */ /* 0x000e240000000800 */
[----:B0-----:R-:W-:-:S05]  /*0050*/  IMAD R0, R3, UR4, R0 ;  /* 0x0000000403007c24 */ /* 0x001fca000f8e0200 */
[----:B-1----:R-:W-:Y:S02]  /*0060*/  ISETP.GE.U32.AND P0, PT, R0, UR6, PT ;  /* 0x0000000600007c0c */ /* 0x002fe4000bf06070 */
[----:B------:R-:W-:-:S04]  /*0070*/  SHF.R.S32.HI R5, RZ, 0x1f, R0 ;  /* 0x0000001fff057819 */ /* 0x000fc80000011400 */
[----:B------:R-:W-:-:S13]  /*0080*/  ISETP.GE.U32.AND.EX P0, PT, R5, UR7, PT, P0 ;  /* 0x0000000705007c0c */ /* 0x000fda000bf06100 */
[----:B------:R-:W-:Y:S05]  /*0090*/  @P0 EXIT ;  /* 0x000000000000094d */ /* 0x000fea0003800000 */
[----:B------:R-:W0:Y:S01]  /*00a0*/  LDCU.64 UR6, c[0x0][0x380] ;  /* 0x00007000ff0677ac */ /* 0x000e220008000a00 */
[----:B------:R-:W1:Y:S01]  /*00b0*/  LDC.64 R2, c[0x4][RZ] ;  /* 0x01000000ff027b82 */ /* 0x000e620000000a00 */
[----:B------:R-:W1:Y:S01]  /*00c0*/  LDCU.64 UR4, c[0x0][0x358] ;  /* 0x00006b00ff0477ac */ /* 0x000e620008000a00 */
[----:B0-----:R-:W-:-:S04]  /*00d0*/  LEA R4, P0, R0, UR6, 0x2 ;  /* 0x0000000600047c11 */ /* 0x001fc8000f8010ff */
[----:B------:R-:W-:Y:S02]  /*00e0*/  LEA.HI.X R5, R0, UR7, R5, 0x2, P0 ;  /* 0x0000000700057c11 */ /* 0x000fe400080f1405 */
[----:B-1----:R-:W2:Y:S04]  /*00f0*/  LDG.E R0, desc[UR4][R2.64] ;  /* 0x0000000402007981 */ /* 0x002ea8000c1e1900 */
[----:B------:R-:W2:Y:S02]  /*0100*/  LDG.E R5, desc[UR4][R4.64] ;  /* 0x0000000404057981 */ /* 0x000ea4000c1e1900 */
[----:B--2---:R-:W-:-:S13]  /*0110*/  ISETP.GE.AND P0, PT, R5, R0, PT ;  /* 0x000000000500720c */ /* 0x004fda0003f06270 */
[----:B------:R-:W-:Y:S05]  /*0120*/  @P0 EXIT ;  /* 0x000000000000094d */ /* 0x000fea0003800000 */
[----:B------:R-:W-:Y:S01]  /*0130*/  STG.E desc[UR4][R2.64], R5 ;  /* 0x0000000502007986 */ /* 0x000fe2000c101904 */
[----:B------:R-:W-:Y:S05]  /*0140*/  EXIT ;  /* 0x000000000000794d */ /* 0x000fea0003800000 */
.L_x_0:
[----:B------:R-:W-:-:S00]  /*0150*/  BRA `(.L_x_0) ;  /* 0xfffffffc00fc7947 */ /* 0x000fc0000383ffff */
[----:B------:R-:W-:-:S00]  /*0160*/  NOP ;  /* 0x0000000000007918 */ /* 0x000fc00000000000 */
        /* <DEDUP_REMOVED lines=9> */
.L_x_1:


//--------------------- .nv.shared.reserved.0     --------------------------
	.section	.nv.shared.reserved.0,"aw",@nobits
	.weak		__nv_reservedSMEM_offset_0_alias
	.size		__nv_reservedSMEM_offset_0_alias, 0, 64
	.other		__nv_reservedSMEM_offset_0_alias,@"STO_CUDA_RESERVED_SHARED STV_DEFAULT"
__nv_reservedSMEM_offset_0_alias:
	.zero		0
	.zero		64


//--------------------- .nv.global                --------------------------
	.section	.nv.global,"aw",@nobits
	.align	4
.nv.global:
	.type		global_min,@object
	.size		global_min,(.L_0 - global_min)
global_min:
	.zero		4
.L_0:


//--------------------- .nv.constant0._Z24find_minimum_fixed_pointPKim --------------------------
	.section	.nv.constant0._Z24find_minimum_fixed_pointPKim,"a",@progbits
	.sectionflags	@""
	.align	4
.nv.constant0._Z24find_minimum_fixed_pointPKim:
	.zero		912


//--------------------- SYMBOLS --------------------------

	.type		.nv.reservedSmem.offset0,@object
	.size		.nv.reservedSmem.offset0,0x4
